//
// Generated by NVIDIA NVVM Compiler
//
// Compiler Build ID: CL-36424714
// Cuda compilation tools, release 13.0, V13.0.88
// Based on NVVM 20.0.0
//

.version 9.0
.target sm_100
.address_size 64

	// .globl	_Z11filterEdgesPiS_S_i

.visible .entry _Z11filterEdgesPiS_S_i(
	.param .u64 .ptr .align 1 _Z11filterEdgesPiS_S_i_param_0,
	.param .u64 .ptr .align 1 _Z11filterEdgesPiS_S_i_param_1,
	.param .u64 .ptr .align 1 _Z11filterEdgesPiS_S_i_param_2,
	.param .u32 _Z11filterEdgesPiS_S_i_param_3
)
{
	.reg .pred 	%p<10>;
	.reg .b32 	%r<34>;
	.reg .b64 	%rd<16>;

	ld.param.u64 	%rd8, [_Z11filterEdgesPiS_S_i_param_0];
	ld.param.u64 	%rd9, [_Z11filterEdgesPiS_S_i_param_1];
	ld.param.u64 	%rd7, [_Z11filterEdgesPiS_S_i_param_2];
	ld.param.u32 	%r21, [_Z11filterEdgesPiS_S_i_param_3];
	cvta.to.global.u64 	%rd1, %rd9;
	cvta.to.global.u64 	%rd2, %rd8;
	mov.u32 	%r22, %ctaid.x;
	mov.u32 	%r1, %ntid.x;
	mov.u32 	%r23, %tid.x;
	mad.lo.s32 	%r27, %r22, %r1, %r23;
	setp.ge.s32 	%p1, %r27, %r21;
	@%p1 bra 	$L__BB0_10;
	mov.u32 	%r24, %nctaid.x;
	mul.lo.s32 	%r3, %r1, %r24;
	cvta.to.global.u64 	%rd3, %rd7;
$L__BB0_2:
	mul.wide.s32 	%rd10, %r27, 4;
	add.s64 	%rd4, %rd2, %rd10;
	ld.global.u32 	%r29, [%rd4];
	ld.global.u32 	%r33, [%rd4+4];
	setp.ge.s32 	%p2, %r29, %r33;
	@%p2 bra 	$L__BB0_9;
$L__BB0_3:
	mul.wide.s32 	%rd11, %r29, 4;
	add.s64 	%rd12, %rd1, %rd11;
	ld.global.u32 	%r9, [%rd12];
	mul.wide.s32 	%rd13, %r9, 4;
	add.s64 	%rd5, %rd2, %rd13;
	ld.global.u32 	%r31, [%rd5];
	ld.global.u32 	%r32, [%rd5+4];
	setp.ge.s32 	%p3, %r31, %r32;
	@%p3 bra 	$L__BB0_8;
$L__BB0_4:
	mul.wide.s32 	%rd6, %r31, 4;
	add.s64 	%rd14, %rd1, %rd6;
	ld.global.u32 	%r25, [%rd14];
	setp.eq.s32 	%p4, %r25, %r27;
	setp.eq.s32 	%p5, %r25, %r9;
	or.pred  	%p6, %p4, %p5;
	@%p6 bra 	$L__BB0_6;
	add.s64 	%rd15, %rd3, %rd6;
	atom.global.add.u32 	%r26, [%rd15], 1;
	ld.global.u32 	%r32, [%rd5+4];
$L__BB0_6:
	add.s32 	%r31, %r31, 1;
	setp.lt.s32 	%p7, %r31, %r32;
	@%p7 bra 	$L__BB0_4;
	ld.global.u32 	%r33, [%rd4+4];
$L__BB0_8:
	add.s32 	%r29, %r29, 1;
	setp.lt.s32 	%p8, %r29, %r33;
	@%p8 bra 	$L__BB0_3;
$L__BB0_9:
	add.s32 	%r27, %r27, %r3;
	setp.lt.s32 	%p9, %r27, %r21;
	@%p9 bra 	$L__BB0_2;
$L__BB0_10:
	ret;

}


// ===== COMPILED SASS (sm_100) =====

	.target	sm_100

	.elftype	@"ET_EXEC"


//--------------------- .note.nv.tkinfo           --------------------------
	.section	.note.nv.tkinfo,"",@"SHT_NOTE"
	.sectionflags	@"SHF_NOTE_NV_TKINFO"
	.tkinfo
        /*0018*/ 	.word	0x00000002
        /*0030*/ 	.string	""
        /*0030*/ 	.string	"ptxas"
        /*0030*/ 	.string	"Cuda compilation tools, release 13.0, V13.0.88"
        /*0030*/ 	.string	"Build cuda_13.0.r13.0/compiler.36424714_0"
        /*0030*/ 	.string	"-arch sm_100 -m 64 "



//--------------------- .note.nv.cuinfo           --------------------------
	.section	.note.nv.cuinfo,"",@"SHT_NOTE"
	.sectionflags	@"SHF_NOTE_NV_CUINFO"
        /*0018*/ 	.short	0x0002
        /*001a*/ 	.short	0x0064
        /*001c*/ 	.short	0x0082
	.zero		2


//--------------------- .nv.info                  --------------------------
	.section	.nv.info,"",@"SHT_CUDA_INFO"
	.align	4


	//----- nvinfo : EIATTR_REGCOUNT
	.align		4
        /*0000*/ 	.byte	0x04, 0x2f
        /*0002*/ 	.short	(.L_1 - .L_0)
	.align		4
.L_0:
        /*0004*/ 	.word	index@(_Z11filterEdgesPiS_S_i)
        /*0008*/ 	.word	0x00000016


	//----- nvinfo : EIATTR_FRAME_SIZE
	.align		4
.L_1:
        /*000c*/ 	.byte	0x04, 0x11
        /*000e*/ 	.short	(.L_3 - .L_2)
	.align		4
.L_2:
        /*0010*/ 	.word	index@(_Z11filterEdgesPiS_S_i)
        /*0014*/ 	.word	0x00000000


	//----- nvinfo : EIATTR_MIN_STACK_SIZE
	.align		4
.L_3:
        /*0018*/ 	.byte	0x04, 0x12
        /*001a*/ 	.short	(.L_5 - .L_4)
	.align		4
.L_4:
        /*001c*/ 	.word	index@(_Z11filterEdgesPiS_S_i)
        /*0020*/ 	.word	0x00000000
.L_5:


//--------------------- .nv.compat                --------------------------
	.section	.nv.compat,"",@"SHT_CUDA_COMPAT_INFO"
	.align	4
        /*0000*/ 	.byte	0x02, 0x09, 0x00, 0x00, 0x02, 0x02, 0x01, 0x00, 0x02, 0x05, 0x05, 0x00, 0x03, 0x07, 0x01, 0x01
        /*0010*/ 	.byte	0x02, 0x03, 0x00, 0x00, 0x02, 0x06, 0x01, 0x00, 0x04, 0x0b, 0x08, 0x00, 0x09, 0x00, 0x00, 0x00
        /*0020*/ 	.byte	0x00, 0x00, 0x00, 0x00


//--------------------- .nv.info._Z11filterEdgesPiS_S_i --------------------------
	.section	.nv.info._Z11filterEdgesPiS_S_i,"",@"SHT_CUDA_INFO"
	.sectionflags	@""
	.align	4


	//----- nvinfo : EIATTR_CUDA_API_VERSION
	.align		4
        /*0000*/ 	.byte	0x04, 0x37
        /*0002*/ 	.short	(.L_7 - .L_6)
.L_6:
        /*0004*/ 	.word	0x00000082


	//----- nvinfo : EIATTR_KPARAM_INFO
	.align		4
.L_7:
        /*0008*/ 	.byte	0x04, 0x17
        /*000a*/ 	.short	(.L_9 - .L_8)
.L_8:
        /*000c*/ 	.word	0x00000000
        /*0010*/ 	.short	0x0003
        /*0012*/ 	.short	0x0018
        /*0014*/ 	.byte	0x00, 0xf0, 0x11, 0x00


	//----- nvinfo : EIATTR_KPARAM_INFO
	.align		4
.L_9:
        /*0018*/ 	.byte	0x04, 0x17
        /*001a*/ 	.short	(.L_11 - .L_10)
.L_10:
        /*001c*/ 	.word	0x00000000
        /*0020*/ 	.short	0x0002
        /*0022*/ 	.short	0x0010
        /*0024*/ 	.byte	0x00, 0xf5, 0x21, 0x00


	//----- nvinfo : EIATTR_KPARAM_INFO
	.align		4
.L_11:
        /*0028*/ 	.byte	0x04, 0x17
        /*002a*/ 	.short	(.L_13 - .L_12)
.L_12:
        /*002c*/ 	.word	0x00000000
        /*0030*/ 	.short	0x0001
        /*0032*/ 	.short	0x0008
        /*0034*/ 	.byte	0x00, 0xf5, 0x21, 0x00


	//----- nvinfo : EIATTR_KPARAM_INFO
	.align		4
.L_13:
        /*0038*/ 	.byte	0x04, 0x17
        /*003a*/ 	.short	(.L_15 - .L_14)
.L_14:
        /*003c*/ 	.word	0x00000000
        /*0040*/ 	.short	0x0000
        /*0042*/ 	.short	0x0000
        /*0044*/ 	.byte	0x00, 0xf5, 0x21, 0x00


	//----- nvinfo : EIATTR_SPARSE_MMA_MASK
	.align		4
.L_15:
        /*0048*/ 	.byte	0x03, 0x50
        /*004a*/ 	.short	0x0000


	//----- nvinfo : EIATTR_MAXREG_COUNT
	.align		4
        /*004c*/ 	.byte	0x03, 0x1b
        /*004e*/ 	.short	0x00ff


	//----- nvinfo : EIATTR_MERCURY_ISA_VERSION
	.align		4
        /*0050*/ 	.byte	0x03, 0x5f
        /*0052*/ 	.short	0x0101


	//----- nvinfo : EIATTR_VRC_CTA_INIT_COUNT
	.align		4
        /*0054*/ 	.byte	0x02, 0x4a
	.zero		1
	.zero		1


	//----- nvinfo : EIATTR_EXIT_INSTR_OFFSETS
	.align		4
        /*0058*/ 	.byte	0x04, 0x1c
        /*005a*/ 	.short	(.L_17 - .L_16)


	//   ....[0]....
.L_16:
        /*005c*/ 	.word	0x00000070


	//   ....[1]....
        /*0060*/ 	.word	0x000003b0


	//----- nvinfo : EIATTR_CRS_STACK_SIZE
	.align		4
.L_17:
        /*0064*/ 	.byte	0x04, 0x1e
        /*0066*/ 	.short	(.L_19 - .L_18)
.L_18:
        /*0068*/ 	.word	0x00000000


	//----- nvinfo : EIATTR_CBANK_PARAM_SIZE
	.align		4
.L_19:
        /*006c*/ 	.byte	0x03, 0x19
        /*006e*/ 	.short	0x001c


	//----- nvinfo : EIATTR_PARAM_CBANK
	.align		4
        /*0070*/ 	.byte	0x04, 0x0a
        /*0072*/ 	.short	(.L_21 - .L_20)
	.align		4
.L_20:
        /*0074*/ 	.word	index@(.nv.constant0._Z11filterEdgesPiS_S_i)
        /*0078*/ 	.short	0x0380
        /*007a*/ 	.short	0x001c


	//----- nvinfo : EIATTR_SW_WAR
	.align		4
.L_21:
        /*007c*/ 	.byte	0x04, 0x36
        /*007e*/ 	.short	(.L_23 - .L_22)
.L_22:
        /*0080*/ 	.word	0x00000008
.L_23:


//--------------------- .nv.callgraph             --------------------------
	.section	.nv.callgraph,"",@"SHT_CUDA_CALLGRAPH"
	.align	4
	.sectionentsize	8
	.align		4
        /*0000*/ 	.word	0x00000000
	.align		4
        /*0004*/ 	.word	0xffffffff
	.align		4
        /*0008*/ 	.word	0x00000000
	.align		4
        /*000c*/ 	.word	0xfffffffe
	.align		4
        /*0010*/ 	.word	0x00000000
	.align		4
        /*0014*/ 	.word	0xfffffffd
	.align		4
        /*0018*/ 	.word	0x00000000
	.align		4
        /*001c*/ 	.word	0xfffffffc


//--------------------- .text._Z11filterEdgesPiS_S_i --------------------------
	.section	.text._Z11filterEdgesPiS_S_i,"ax",@progbits
	.align	128
        .global         _Z11filterEdgesPiS_S_i
        .type           _Z11filterEdgesPiS_S_i,@function
        .size           _Z11filterEdgesPiS_S_i,(.L_x_11 - _Z11filterEdgesPiS_S_i)
        .other          _Z11filterEdgesPiS_S_i,@"STO_CUDA_ENTRY STV_DEFAULT"
_Z11filterEdgesPiS_S_i:
.text._Z11filterEdgesPiS_S_i:
[----:B------:R-:W-:Y:S01]  /*0000*/  LDC R1, c[0x0][0x37c] ;  /* 0x0000df00ff017b82 */ /* 0x000fe20000000800 */
[----:B------:R-:W0:Y:S07]  /*0010*/  S2R R5, SR_TID.X ;  /* 0x0000000000057919 */ /* 0x000e2e0000002100 */
[----:B------:R-:W0:Y:S01]  /*0020*/  S2UR UR4, SR_CTAID.X ;  /* 0x00000000000479c3 */ /* 0x000e220000002500 */
[----:B------:R-:W1:Y:S07]  /*0030*/  LDCU UR5, c[0x0][0x398] ;  /* 0x00007300ff0577ac */ /* 0x000e6e0008000800 */
[----:B------:R-:W0:Y:S02]  /*0040*/  LDC R0, c[0x0][0x360] ;  /* 0x0000d800ff007b82 */ /* 0x000e240000000800 */
[----:B0-----:R-:W-:-:S05]  /*0050*/  IMAD R5, R0, UR4, R5 ;  /* 0x0000000400057c24 */ /* 0x001fca000f8e0205 */
[----:B-1----:R-:W-:-:S13]  /*0060*/  ISETP.GE.AND P0, PT, R5, UR5, PT ;  /* 0x0000000505007c0c */ /* 0x002fda000bf06270 */
[----:B------:R-:W-:Y:S05]  /*0070*/  @P0 EXIT ;  /* 0x000000000000094d */ /* 0x000fea0003800000 */
[----:B------:R-:W0:Y:S01]  /*0080*/  LDCU UR4, c[0x0][0x370] ;  /* 0x00006e00ff0477ac */ /* 0x000e220008000800 */
[----:B------:R-:W1:Y:S01]  /*0090*/  LDCU.64 UR6, c[0x0][0x358] ;  /* 0x00006b00ff0677ac */ /* 0x000e620008000a00 */
[----:B0-----:R-:W-:-:S07]  /*00a0*/  IMAD R0, R0, UR4, RZ ;  /* 0x0000000400007c24 */ /* 0x001fce000f8e02ff */
.L_x_9:
[----:B01----:R-:W0:Y:S02]  /*00b0*/  LDC.64 R2, c[0x0][0x380] ;  /* 0x0000e000ff027b82 */ /* 0x003e240000000a00 */
[----:B0-----:R-:W-:-:S05]  /*00c0*/  IMAD.WIDE R2, R5, 0x4, R2 ;  /* 0x0000000405027825 */ /* 0x001fca00078e0202 */
[----:B-1----:R-:W2:Y:S04]  /*00d0*/  LDG.E R4, desc[UR6][R2.64] ;  /* 0x0000000602047981 */ /* 0x002ea8000c1e1900 */
[----:B------:R-:W2:Y:S01]  /*00e0*/  LDG.E R7, desc[UR6][R2.64+0x4] ;  /* 0x0000040602077981 */ /* 0x000ea2000c1e1900 */
[----:B------:R-:W-:Y:S01]  /*00f0*/  BSSY.RECONVERGENT B0, `(.L_x_0) ;  /* 0x0000027000007945 */ /* 0x000fe20003800200 */
[----:B--2---:R-:W-:-:S13]  /*0100*/  ISETP.GE.AND P0, PT, R4, R7, PT ;  /* 0x000000070400720c */ /* 0x004fda0003f06270 */
[----:B------:R-:W-:Y:S05]  /*0110*/  @P0 BRA `(.L_x_1) ;  /* 0x0000000000900947 */ /* 0x000fea0003800000 */
[----:B------:R-:W-:-:S07]  /*0120*/  IMAD.MOV.U32 R11, RZ, RZ, R7 ;  /* 0x000000ffff0b7224 */ /* 0x000fce00078e0007 */
.L_x_8:
[----:B0-----:R-:W0:Y:S08]  /*0130*/  LDC.64 R8, c[0x0][0x388] ;  /* 0x0000e200ff087b82 */ /* 0x001e300000000a00 */
[----:B-1----:R-:W1:Y:S01]  /*0140*/  LDC.64 R6, c[0x0][0x380] ;  /* 0x0000e000ff067b82 */ /* 0x002e620000000a00 */
[----:B0-----:R-:W-:-:S05]  /*0150*/  IMAD.WIDE R8, R4, 0x4, R8 ;  /* 0x0000000404087825 */ /* 0x001fca00078e0208 */
[----:B------:R-:W1:Y:S02]  /*0160*/  LDG.E R19, desc[UR6][R8.64] ;  /* 0x0000000608137981 */ /* 0x000e64000c1e1900 */
[----:B-1----:R-:W-:-:S05]  /*0170*/  IMAD.WIDE R6, R19, 0x4, R6 ;  /* 0x0000000413067825 */ /* 0x002fca00078e0206 */
[----:B------:R-:W2:Y:S04]  /*0180*/  LDG.E R12, desc[UR6][R6.64] ;  /* 0x00000006060c7981 */ /* 0x000ea8000c1e1900 */
[----:B------:R-:W2:Y:S01]  /*0190*/  LDG.E R13, desc[UR6][R6.64+0x4] ;  /* 0x00000406060d7981 */ /* 0x000ea2000c1e1900 */
[----:B------:R-:W-:Y:S01]  /*01a0*/  BSSY.RECONVERGENT B1, `(.L_x_2) ;  /* 0x0000018000017945 */ /* 0x000fe20003800200 */
[----:B--2---:R-:W-:-:S13]  /*01b0*/  ISETP.GE.AND P0, PT, R12, R13, PT ;  /* 0x0000000d0c00720c */ /* 0x004fda0003f06270 */
[----:B------:R-:W-:Y:S05]  /*01c0*/  @P0 BRA `(.L_x_3) ;  /* 0x0000000000540947 */ /* 0x000fea0003800000 */
[----:B------:R-:W0:Y:S01]  /*01d0*/  LDC.64 R8, c[0x0][0x388] ;  /* 0x0000e200ff087b82 */ /* 0x000e220000000a00 */
[----:B------:R-:W-:Y:S01]  /*01e0*/  BSSY.RECONVERGENT B2, `(.L_x_4) ;  /* 0x0000012000027945 */ /* 0x000fe20003800200 */
[----:B------:R-:W-:Y:S01]  /*01f0*/  MOV R15, R12 ;  /* 0x0000000c000f7202 */ /* 0x000fe20000000f00 */
[----:B------:R-:W-:-:S05]  /*0200*/  IMAD.MOV.U32 R14, RZ, RZ, R13 ;  /* 0x000000ffff0e7224 */ /* 0x000fca00078e000d */
[----:B------:R-:W1:Y:S02]  /*0210*/  LDC.64 R10, c[0x0][0x390] ;  /* 0x0000e400ff0a7b82 */ /* 0x000e640000000a00 */
.L_x_7:
[----:B0-----:R-:W-:-:S06]  /*0220*/  IMAD.WIDE R12, R15, 0x4, R8 ;  /* 0x000000040f0c7825 */ /* 0x001fcc00078e0208 */
[----:B------:R-:W2:Y:S01]  /*0230*/  LDG.E R12, desc[UR6][R12.64] ;  /* 0x000000060c0c7981 */ /* 0x000ea2000c1e1900 */
[----:B------:R-:W-:Y:S01]  /*0240*/  BSSY.RECONVERGENT B3, `(.L_x_5) ;  /* 0x0000008000037945 */ /* 0x000fe20003800200 */
[----:B--2---:R-:W-:-:S04]  /*0250*/  ISETP.NE.AND P0, PT, R12, R19, PT ;  /* 0x000000130c00720c */ /* 0x004fc80003f05270 */
[----:B------:R-:W-:-:S13]  /*0260*/  ISETP.EQ.OR P0, PT, R12, R5, !P0 ;  /* 0x000000050c00720c */ /* 0x000fda0004702670 */
[----:B------:R-:W-:Y:S05]  /*0270*/  @P0 BRA `(.L_x_6) ;  /* 0x0000000000100947 */ /* 0x000fea0003800000 */
[----:B------:R-:W-:Y:S02]  /*0280*/  HFMA2 R17, -RZ, RZ, 0, 5.9604644775390625e-08 ;  /* 0x00000001ff117431 */ /* 0x000fe400000001ff */
[----:B-1----:R-:W-:-:S05]  /*0290*/  IMAD.WIDE R12, R15, 0x4, R10 ;  /* 0x000000040f0c7825 */ /* 0x002fca00078e020a */
[----:B------:R0:W-:Y:S04]  /*02a0*/  REDG.E.ADD.STRONG.GPU desc[UR6][R12.64], R17 ;  /* 0x000000110c00798e */ /* 0x0001e8000c12e106 */
[----:B------:R0:W5:Y:S02]  /*02b0*/  LDG.E R14, desc[UR6][R6.64+0x4] ;  /* 0x00000406060e7981 */ /* 0x000164000c1e1900 */
.L_x_6:
[----:B------:R-:W-:Y:S05]  /*02c0*/  BSYNC.RECONVERGENT B3 ;  /* 0x0000000000037941 */ /* 0x000fea0003800200 */
.L_x_5:
[----:B------:R-:W-:-:S05]  /*02d0*/  VIADD R15, R15, 0x1 ;  /* 0x000000010f0f7836 */ /* 0x000fca0000000000 */
[----:B-----5:R-:W-:-:S13]  /*02e0*/  ISETP.GE.AND P0, PT, R15, R14, PT ;  /* 0x0000000e0f00720c */ /* 0x020fda0003f06270 */
[----:B------:R-:W-:Y:S05]  /*02f0*/  @!P0 BRA `(.L_x_7) ;  /* 0xfffffffc00c88947 */ /* 0x000fea000383ffff */
[----:B------:R-:W-:Y:S05]  /*0300*/  BSYNC.RECONVERGENT B2 ;  /* 0x0000000000027941 */ /* 0x000fea0003800200 */
.L_x_4:
[----:B-1----:R1:W5:Y:S02]  /*0310*/  LDG.E R11, desc[UR6][R2.64+0x4] ;  /* 0x00000406020b7981 */ /* 0x002364000c1e1900 */
.L_x_3:
[----:B------:R-:W-:Y:S05]  /*0320*/  BSYNC.RECONVERGENT B1 ;  /* 0x0000000000017941 */ /* 0x000fea0003800200 */
.L_x_2:
[----:B------:R-:W-:-:S04]  /*0330*/  IADD3 R4, PT, PT, R4, 0x1, RZ ;  /* 0x0000000104047810 */ /* 0x000fc80007ffe0ff */
[----:B-----5:R-:W-:-:S13]  /*0340*/  ISETP.GE.AND P0, PT, R4, R11, PT ;  /* 0x0000000b0400720c */ /* 0x020fda0003f06270 */
[----:B------:R-:W-:Y:S05]  /*0350*/  @!P0 BRA `(.L_x_8) ;  /* 0xfffffffc00748947 */ /* 0x000fea000383ffff */
.L_x_1:
[----:B------:R-:W-:Y:S05]  /*0360*/  BSYNC.RECONVERGENT B0 ;  /* 0x0000000000007941 */ /* 0x000fea0003800200 */
.L_x_0:
[----:B------:R-:W2:Y:S01]  /*0370*/  LDCU UR4, c[0x0][0x398] ;  /* 0x00007300ff0477ac */ /* 0x000ea20008000800 */
[----:B------:R-:W-:-:S05]  /*0380*/  IMAD.IADD R5, R0, 0x1, R5 ;  /* 0x0000000100057824 */ /* 0x000fca00078e0205 */
[----:B--2---:R-:W-:-:S13]  /*0390*/  ISETP.GE.AND P0, PT, R5, UR4, PT ;  /* 0x0000000405007c0c */ /* 0x004fda000bf06270 */
[----:B------:R-:W-:Y:S05]  /*03a0*/  @!P0 BRA `(.L_x_9) ;  /* 0xfffffffc00408947 */ /* 0x000fea000383ffff */
[----:B------:R-:W-:Y:S05]  /*03b0*/  EXIT ;  /* 0x000000000000794d */ /* 0x000fea0003800000 */
.L_x_10:
[----:B------:R-:W-:-:S00]  /*03c0*/  BRA `(.L_x_10) ;  /* 0xfffffffc00fc7947 */ /* 0x000fc0000383ffff */
[----:B------:R-:W-:-:S00]  /*03d0*/  NOP ;  /* 0x0000000000007918 */ /* 0x000fc00000000000 */
        /* <DEDUP_REMOVED lines=10> */
.L_x_11:


//--------------------- .nv.shared.reserved.0     --------------------------
	.section	.nv.shared.reserved.0,"aw",@nobits
	.weak		__nv_reservedSMEM_offset_0_alias
	.size		__nv_reservedSMEM_offset_0_alias, 0, 64
	.other		__nv_reservedSMEM_offset_0_alias,@"STO_CUDA_RESERVED_SHARED STV_DEFAULT"
__nv_reservedSMEM_offset_0_alias:
	.zero		0
	.zero		64


//--------------------- .nv.constant0._Z11filterEdgesPiS_S_i --------------------------
	.section	.nv.constant0._Z11filterEdgesPiS_S_i,"a",@progbits
	.sectionflags	@""
	.align	4
.nv.constant0._Z11filterEdgesPiS_S_i:
	.zero		924


//--------------------- SYMBOLS --------------------------

	.type		.nv.reservedSmem.offset0,@object
	.size		.nv.reservedSmem.offset0,0x4
